//
// Generated by NVIDIA NVVM Compiler
//
// Compiler Build ID: CL-36424714
// Cuda compilation tools, release 13.0, V13.0.88
// Based on NVVM 20.0.0
//

.version 9.0
.target sm_100
.address_size 64

	// .globl	_Z14findPrimesCUDAPiS_i

.visible .entry _Z14findPrimesCUDAPiS_i(
	.param .u64 .ptr .align 1 _Z14findPrimesCUDAPiS_i_param_0,
	.param .u64 .ptr .align 1 _Z14findPrimesCUDAPiS_i_param_1,
	.param .u32 _Z14findPrimesCUDAPiS_i_param_2
)
{
	.reg .pred 	%p<10>;
	.reg .b32 	%r<14>;
	.reg .b32 	%f<3>;
	.reg .b64 	%rd<7>;

	ld.param.u64 	%rd1, [_Z14findPrimesCUDAPiS_i_param_0];
	ld.param.u64 	%rd2, [_Z14findPrimesCUDAPiS_i_param_1];
	ld.param.u32 	%r5, [_Z14findPrimesCUDAPiS_i_param_2];
	mov.u32 	%r6, %ctaid.x;
	mov.u32 	%r7, %ntid.x;
	mov.u32 	%r8, %tid.x;
	mad.lo.s32 	%r1, %r6, %r7, %r8;
	setp.gt.s32 	%p1, %r1, %r5;
	setp.lt.s32 	%p2, %r1, 2;
	or.pred  	%p3, %p2, %p1;
	@%p3 bra 	$L__BB0_8;
	setp.eq.s32 	%p4, %r1, 2;
	@%p4 bra 	$L__BB0_7;
	and.b32  	%r9, %r1, 1;
	setp.eq.b32 	%p5, %r9, 1;
	not.pred 	%p6, %p5;
	@%p6 bra 	$L__BB0_8;
	cvt.rn.f32.u32 	%f1, %r1;
	sqrt.rn.f32 	%f2, %f1;
	cvt.rzi.s32.f32 	%r2, %f2;
	setp.lt.s32 	%p7, %r2, 3;
	@%p7 bra 	$L__BB0_7;
	mov.b32 	%r13, 3;
	bra.uni 	$L__BB0_6;
$L__BB0_5:
	add.s32 	%r13, %r13, 2;
	setp.gt.s32 	%p9, %r13, %r2;
	@%p9 bra 	$L__BB0_7;
$L__BB0_6:
	rem.u32 	%r11, %r1, %r13;
	setp.eq.s32 	%p8, %r11, 0;
	@%p8 bra 	$L__BB0_8;
	bra.uni 	$L__BB0_5;
$L__BB0_7:
	cvta.to.global.u64 	%rd3, %rd2;
	atom.global.add.u32 	%r12, [%rd3], 1;
	cvta.to.global.u64 	%rd4, %rd1;
	mul.wide.s32 	%rd5, %r12, 4;
	add.s64 	%rd6, %rd4, %rd5;
	st.global.u32 	[%rd6], %r1;
$L__BB0_8:
	ret;

}


// ===== COMPILED SASS (sm_100) =====

	.target	sm_100

	.elftype	@"ET_EXEC"


//--------------------- .note.nv.tkinfo           --------------------------
	.section	.note.nv.tkinfo,"",@"SHT_NOTE"
	.sectionflags	@"SHF_NOTE_NV_TKINFO"
	.tkinfo
        /*0018*/ 	.word	0x00000002
        /*0030*/ 	.string	""
        /*0030*/ 	.string	"ptxas"
        /*0030*/ 	.string	"Cuda compilation tools, release 13.0, V13.0.88"
        /*0030*/ 	.string	"Build cuda_13.0.r13.0/compiler.36424714_0"
        /*0030*/ 	.string	"-arch sm_100 -m 64 "



//--------------------- .note.nv.cuinfo           --------------------------
	.section	.note.nv.cuinfo,"",@"SHT_NOTE"
	.sectionflags	@"SHF_NOTE_NV_CUINFO"
        /*0018*/ 	.short	0x0002
        /*001a*/ 	.short	0x0064
        /*001c*/ 	.short	0x0082
	.zero		2


//--------------------- .nv.info                  --------------------------
	.section	.nv.info,"",@"SHT_CUDA_INFO"
	.align	4


	//----- nvinfo : EIATTR_REGCOUNT
	.align		4
        /*0000*/ 	.byte	0x04, 0x2f
        /*0002*/ 	.short	(.L_1 - .L_0)
	.align		4
.L_0:
        /*0004*/ 	.word	index@(_Z14findPrimesCUDAPiS_i)
        /*0008*/ 	.word	0x0000000c


	//----- nvinfo : EIATTR_FRAME_SIZE
	.align		4
.L_1:
        /*000c*/ 	.byte	0x04, 0x11
        /*000e*/ 	.short	(.L_3 - .L_2)
	.align		4
.L_2:
        /*0010*/ 	.word	index@($__internal_0_$__cuda_sm20_sqrt_rn_f32_slowpath)
        /*0014*/ 	.word	0x00000000


	//----- nvinfo : EIATTR_FRAME_SIZE
	.align		4
.L_3:
        /*0018*/ 	.byte	0x04, 0x11
        /*001a*/ 	.short	(.L_5 - .L_4)
	.align		4
.L_4:
        /*001c*/ 	.word	index@(_Z14findPrimesCUDAPiS_i)
        /*0020*/ 	.word	0x00000000


	//----- nvinfo : EIATTR_MIN_STACK_SIZE
	.align		4
.L_5:
        /*0024*/ 	.byte	0x04, 0x12
        /*0026*/ 	.short	(.L_7 - .L_6)
	.align		4
.L_6:
        /*0028*/ 	.word	index@(_Z14findPrimesCUDAPiS_i)
        /*002c*/ 	.word	0x00000000
.L_7:


//--------------------- .nv.compat                --------------------------
	.section	.nv.compat,"",@"SHT_CUDA_COMPAT_INFO"
	.align	4
        /*0000*/ 	.byte	0x02, 0x09, 0x00, 0x00, 0x02, 0x02, 0x01, 0x00, 0x02, 0x05, 0x05, 0x00, 0x03, 0x07, 0x01, 0x01
        /*0010*/ 	.byte	0x02, 0x03, 0x00, 0x00, 0x02, 0x06, 0x01, 0x00, 0x04, 0x0b, 0x08, 0x00, 0x01, 0x00, 0x00, 0x00
        /*0020*/ 	.byte	0x00, 0x00, 0x00, 0x00


//--------------------- .nv.info._Z14findPrimesCUDAPiS_i --------------------------
	.section	.nv.info._Z14findPrimesCUDAPiS_i,"",@"SHT_CUDA_INFO"
	.sectionflags	@""
	.align	4


	//----- nvinfo : EIATTR_CUDA_API_VERSION
	.align		4
        /*0000*/ 	.byte	0x04, 0x37
        /*0002*/ 	.short	(.L_9 - .L_8)
.L_8:
        /*0004*/ 	.word	0x00000082


	//----- nvinfo : EIATTR_KPARAM_INFO
	.align		4
.L_9:
        /*0008*/ 	.byte	0x04, 0x17
        /*000a*/ 	.short	(.L_11 - .L_10)
.L_10:
        /*000c*/ 	.word	0x00000000
        /*0010*/ 	.short	0x0002
        /*0012*/ 	.short	0x0010
        /*0014*/ 	.byte	0x00, 0xf0, 0x11, 0x00


	//----- nvinfo : EIATTR_KPARAM_INFO
	.align		4
.L_11:
        /*0018*/ 	.byte	0x04, 0x17
        /*001a*/ 	.short	(.L_13 - .L_12)
.L_12:
        /*001c*/ 	.word	0x00000000
        /*0020*/ 	.short	0x0001
        /*0022*/ 	.short	0x0008
        /*0024*/ 	.byte	0x00, 0xf5, 0x21, 0x00


	//----- nvinfo : EIATTR_KPARAM_INFO
	.align		4
.L_13:
        /*0028*/ 	.byte	0x04, 0x17
        /*002a*/ 	.short	(.L_15 - .L_14)
.L_14:
        /*002c*/ 	.word	0x00000000
        /*0030*/ 	.short	0x0000
        /*0032*/ 	.short	0x0000
        /*0034*/ 	.byte	0x00, 0xf5, 0x21, 0x00


	//----- nvinfo : EIATTR_SPARSE_MMA_MASK
	.align		4
.L_15:
        /*0038*/ 	.byte	0x03, 0x50
        /*003a*/ 	.short	0x0000


	//----- nvinfo : EIATTR_MAXREG_COUNT
	.align		4
        /*003c*/ 	.byte	0x03, 0x1b
        /*003e*/ 	.short	0x00ff


	//----- nvinfo : EIATTR_MERCURY_ISA_VERSION
	.align		4
        /*0040*/ 	.byte	0x03, 0x5f
        /*0042*/ 	.short	0x0101


	//----- nvinfo : EIATTR_INT_WARP_WIDE_INSTR_OFFSETS
	.align		4
        /*0044*/ 	.byte	0x04, 0x31
        /*0046*/ 	.short	(.L_17 - .L_16)


	//   ....[0]....
.L_16:
        /*0048*/ 	.word	0x000003b0


	//   ....[1]....
        /*004c*/ 	.word	0x00000450


	//----- nvinfo : EIATTR_VRC_CTA_INIT_COUNT
	.align		4
.L_17:
        /*0050*/ 	.byte	0x02, 0x4a
	.zero		1
	.zero		1


	//----- nvinfo : EIATTR_EXIT_INSTR_OFFSETS
	.align		4
        /*0054*/ 	.byte	0x04, 0x1c
        /*0056*/ 	.short	(.L_19 - .L_18)


	//   ....[0]....
.L_18:
        /*0058*/ 	.word	0x00000080


	//   ....[1]....
        /*005c*/ 	.word	0x000000f0


	//   ....[2]....
        /*0060*/ 	.word	0x00000350


	//   ....[3]....
        /*0064*/ 	.word	0x00000490


	//----- nvinfo : EIATTR_CRS_STACK_SIZE
	.align		4
.L_19:
        /*0068*/ 	.byte	0x04, 0x1e
        /*006a*/ 	.short	(.L_21 - .L_20)
.L_20:
        /*006c*/ 	.word	0x00000000


	//----- nvinfo : EIATTR_CBANK_PARAM_SIZE
	.align		4
.L_21:
        /*0070*/ 	.byte	0x03, 0x19
        /*0072*/ 	.short	0x0014


	//----- nvinfo : EIATTR_PARAM_CBANK
	.align		4
        /*0074*/ 	.byte	0x04, 0x0a
        /*0076*/ 	.short	(.L_23 - .L_22)
	.align		4
.L_22:
        /*0078*/ 	.word	index@(.nv.constant0._Z14findPrimesCUDAPiS_i)
        /*007c*/ 	.short	0x0380
        /*007e*/ 	.short	0x0014


	//----- nvinfo : EIATTR_SW_WAR
	.align		4
.L_23:
        /*0080*/ 	.byte	0x04, 0x36
        /*0082*/ 	.short	(.L_25 - .L_24)
.L_24:
        /*0084*/ 	.word	0x00000008
.L_25:


//--------------------- .nv.callgraph             --------------------------
	.section	.nv.callgraph,"",@"SHT_CUDA_CALLGRAPH"
	.align	4
	.sectionentsize	8
	.align		4
        /*0000*/ 	.word	0x00000000
	.align		4
        /*0004*/ 	.word	0xffffffff
	.align		4
        /*0008*/ 	.word	0x00000000
	.align		4
        /*000c*/ 	.word	0xfffffffe
	.align		4
        /*0010*/ 	.word	0x00000000
	.align		4
        /*0014*/ 	.word	0xfffffffd
	.align		4
        /*0018*/ 	.word	0x00000000
	.align		4
        /*001c*/ 	.word	0xfffffffc


//--------------------- .text._Z14findPrimesCUDAPiS_i --------------------------
	.section	.text._Z14findPrimesCUDAPiS_i,"ax",@progbits
	.align	128
        .global         _Z14findPrimesCUDAPiS_i
        .type           _Z14findPrimesCUDAPiS_i,@function
        .size           _Z14findPrimesCUDAPiS_i,(.L_x_8 - _Z14findPrimesCUDAPiS_i)
        .other          _Z14findPrimesCUDAPiS_i,@"STO_CUDA_ENTRY STV_DEFAULT"
_Z14findPrimesCUDAPiS_i:
.text._Z14findPrimesCUDAPiS_i:
[----:B------:R-:W-:Y:S01]  /*0000*/  LDC R1, c[0x0][0x37c] ;  /* 0x0000df00ff017b82 */ /* 0x000fe20000000800 */
[----:B------:R-:W0:Y:S07]  /*0010*/  S2R R3, SR_TID.X ;  /* 0x0000000000037919 */ /* 0x000e2e0000002100 */
[----:B------:R-:W0:Y:S01]  /*0020*/  S2UR UR4, SR_CTAID.X ;  /* 0x00000000000479c3 */ /* 0x000e220000002500 */
[----:B------:R-:W1:Y:S07]  /*0030*/  LDCU UR5, c[0x0][0x390] ;  /* 0x00007200ff0577ac */ /* 0x000e6e0008000800 */
[----:B------:R-:W0:Y:S02]  /*0040*/  LDC R2, c[0x0][0x360] ;  /* 0x0000d800ff027b82 */ /* 0x000e240000000800 */
[----:B0-----:R-:W-:-:S05]  /*0050*/  IMAD R2, R2, UR4, R3 ;  /* 0x0000000402027c24 */ /* 0x001fca000f8e0203 */
[----:B-1----:R-:W-:-:S04]  /*0060*/  ISETP.GT.AND P0, PT, R2, UR5, PT ;  /* 0x0000000502007c0c */ /* 0x002fc8000bf04270 */
[----:B------:R-:W-:-:S13]  /*0070*/  ISETP.LT.OR P0, PT, R2, 0x2, P0 ;  /* 0x000000020200780c */ /* 0x000fda0000701670 */
[----:B------:R-:W-:Y:S05]  /*0080*/  @P0 EXIT ;  /* 0x000000000000094d */ /* 0x000fea0003800000 */
[----:B------:R-:W-:Y:S01]  /*0090*/  ISETP.NE.AND P0, PT, R2, 0x2, PT ;  /* 0x000000020200780c */ /* 0x000fe20003f05270 */
[----:B------:R-:W0:Y:S01]  /*00a0*/  LDCU.64 UR4, c[0x0][0x358] ;  /* 0x00006b00ff0477ac */ /* 0x000e220008000a00 */
[----:B------:R-:W-:Y:S11]  /*00b0*/  BSSY.RECONVERGENT B0, `(.L_x_0) ;  /* 0x000002e000007945 */ /* 0x000ff60003800200 */
[----:B------:R-:W-:Y:S05]  /*00c0*/  @!P0 BRA `(.L_x_1) ;  /* 0x0000000000b08947 */ /* 0x000fea0003800000 */
[----:B------:R-:W-:-:S04]  /*00d0*/  LOP3.LUT R0, R2, 0x1, RZ, 0xc0, !PT ;  /* 0x0000000102007812 */ /* 0x000fc800078ec0ff */
[----:B------:R-:W-:-:S13]  /*00e0*/  ISETP.NE.U32.AND P0, PT, R0, 0x1, PT ;  /* 0x000000010000780c */ /* 0x000fda0003f05070 */
[----:B0-----:R-:W-:Y:S05]  /*00f0*/  @P0 EXIT ;  /* 0x000000000000094d */ /* 0x001fea0003800000 */
[----:B------:R-:W-:Y:S01]  /*0100*/  I2FP.F32.U32 R0, R2 ;  /* 0x0000000200007245 */ /* 0x000fe20000201000 */
[----:B------:R-:W-:Y:S03]  /*0110*/  BSSY.RECONVERGENT B1, `(.L_x_2) ;  /* 0x000000d000017945 */ /* 0x000fe60003800200 */
[----:B------:R0:W1:Y:S01]  /*0120*/  MUFU.RSQ R3, R0 ;  /* 0x0000000000037308 */ /* 0x0000620000001400 */
[----:B------:R-:W-:-:S05]  /*0130*/  VIADD R4, R0, 0xf3000000 ;  /* 0xf300000000047836 */ /* 0x000fca0000000000 */
[----:B------:R-:W-:-:S13]  /*0140*/  ISETP.GT.U32.AND P0, PT, R4, 0x727fffff, PT ;  /* 0x727fffff0400780c */ /* 0x000fda0003f04070 */
[----:B01----:R-:W-:Y:S05]  /*0150*/  @!P0 BRA `(.L_x_3) ;  /* 0x0000000000108947 */ /* 0x003fea0003800000 */
[----:B------:R-:W-:-:S07]  /*0160*/  MOV R8, 0x180 ;  /* 0x0000018000087802 */ /* 0x000fce0000000f00 */
[----:B------:R-:W-:Y:S05]  /*0170*/  CALL.REL.NOINC `($__internal_0_$__cuda_sm20_sqrt_rn_f32_slowpath) ;  /* 0x0000000000c87944 */ /* 0x000fea0003c00000 */
[----:B------:R-:W-:Y:S01]  /*0180*/  IMAD.MOV.U32 R0, RZ, RZ, R3 ;  /* 0x000000ffff007224 */ /* 0x000fe200078e0003 */
[----:B------:R-:W-:Y:S06]  /*0190*/  BRA `(.L_x_4) ;  /* 0x0000000000107947 */ /* 0x000fec0003800000 */
.L_x_3:
[----:B------:R-:W-:Y:S01]  /*01a0*/  FMUL.FTZ R5, R0, R3 ;  /* 0x0000000300057220 */ /* 0x000fe20000410000 */
[----:B------:R-:W-:-:S03]  /*01b0*/  FMUL.FTZ R3, R3, 0.5 ;  /* 0x3f00000003037820 */ /* 0x000fc60000410000 */
[----:B------:R-:W-:-:S04]  /*01c0*/  FFMA R0, -R5, R5, R0 ;  /* 0x0000000505007223 */ /* 0x000fc80000000100 */
[----:B------:R-:W-:-:S07]  /*01d0*/  FFMA R0, R0, R3, R5 ;  /* 0x0000000300007223 */ /* 0x000fce0000000005 */
.L_x_4:
[----:B------:R-:W-:Y:S05]  /*01e0*/  BSYNC.RECONVERGENT B1 ;  /* 0x0000000000017941 */ /* 0x000fea0003800200 */
.L_x_2:
[----:B------:R-:W0:Y:S02]  /*01f0*/  F2I.TRUNC.NTZ R8, R0 ;  /* 0x0000000000087305 */ /* 0x000e24000020f100 */
[----:B0-----:R-:W-:-:S13]  /*0200*/  ISETP.GE.AND P0, PT, R8, 0x3, PT ;  /* 0x000000030800780c */ /* 0x001fda0003f06270 */
[----:B------:R-:W-:Y:S05]  /*0210*/  @!P0 BRA `(.L_x_1) ;  /* 0x00000000005c8947 */ /* 0x000fea0003800000 */
[----:B------:R-:W-:-:S07]  /*0220*/  HFMA2 R3, -RZ, RZ, 0, 1.78813934326171875e-07 ;  /* 0x00000003ff037431 */ /* 0x000fce00000001ff */
.L_x_5:
[----:B------:R-:W0:Y:S01]  /*0230*/  I2F.U32.RP R0, R3 ;  /* 0x0000000300007306 */ /* 0x000e220000209000 */
[----:B------:R-:W-:-:S07]  /*0240*/  ISETP.NE.U32.AND P1, PT, R3, RZ, PT ;  /* 0x000000ff0300720c */ /* 0x000fce0003f25070 */
[----:B0-----:R-:W0:Y:S02]  /*0250*/  MUFU.RCP R0, R0 ;  /* 0x0000000000007308 */ /* 0x001e240000001000 */
[----:B0-----:R-:W-:-:S06]  /*0260*/  VIADD R4, R0, 0xffffffe ;  /* 0x0ffffffe00047836 */ /* 0x001fcc0000000000 */
[----:B------:R0:W1:Y:S02]  /*0270*/  F2I.FTZ.U32.TRUNC.NTZ R5, R4 ;  /* 0x0000000400057305 */ /* 0x000064000021f000 */
[----:B0-----:R-:W-:Y:S01]  /*0280*/  IMAD.MOV.U32 R4, RZ, RZ, RZ ;  /* 0x000000ffff047224 */ /* 0x001fe200078e00ff */
[----:B-1----:R-:W-:-:S05]  /*0290*/  IADD3 R6, PT, PT, RZ, -R5, RZ ;  /* 0x80000005ff067210 */ /* 0x002fca0007ffe0ff */
[----:B------:R-:W-:-:S04]  /*02a0*/  IMAD R7, R6, R3, RZ ;  /* 0x0000000306077224 */ /* 0x000fc800078e02ff */
[----:B------:R-:W-:-:S06]  /*02b0*/  IMAD.HI.U32 R5, R5, R7, R4 ;  /* 0x0000000705057227 */ /* 0x000fcc00078e0004 */
[----:B------:R-:W-:-:S05]  /*02c0*/  IMAD.HI.U32 R5, R5, R2, RZ ;  /* 0x0000000205057227 */ /* 0x000fca00078e00ff */
[----:B------:R-:W-:-:S05]  /*02d0*/  IADD3 R5, PT, PT, -R5, RZ, RZ ;  /* 0x000000ff05057210 */ /* 0x000fca0007ffe1ff */
[----:B------:R-:W-:-:S05]  /*02e0*/  IMAD R6, R3, R5, R2 ;  /* 0x0000000503067224 */ /* 0x000fca00078e0202 */
[----:B------:R-:W-:-:S13]  /*02f0*/  ISETP.GE.U32.AND P0, PT, R6, R3, PT ;  /* 0x000000030600720c */ /* 0x000fda0003f06070 */
[----:B------:R-:W-:-:S05]  /*0300*/  @P0 IMAD.IADD R6, R6, 0x1, -R3 ;  /* 0x0000000106060824 */ /* 0x000fca00078e0a03 */
[----:B------:R-:W-:-:S13]  /*0310*/  ISETP.GE.U32.AND P0, PT, R6, R3, PT ;  /* 0x000000030600720c */ /* 0x000fda0003f06070 */
[-C--:B------:R-:W-:Y:S02]  /*0320*/  @P0 IADD3 R6, PT, PT, R6, -R3.reuse, RZ ;  /* 0x8000000306060210 */ /* 0x080fe40007ffe0ff */
[----:B------:R-:W-:-:S04]  /*0330*/  @!P1 LOP3.LUT R6, RZ, R3, RZ, 0x33, !PT ;  /* 0x00000003ff069212 */ /* 0x000fc800078e33ff */
[----:B------:R-:W-:-:S13]  /*0340*/  ISETP.NE.AND P0, PT, R6, RZ, PT ;  /* 0x000000ff0600720c */ /* 0x000fda0003f05270 */
[----:B------:R-:W-:Y:S05]  /*0350*/  @!P0 EXIT ;  /* 0x000000000000894d */ /* 0x000fea0003800000 */
[----:B------:R-:W-:-:S05]  /*0360*/  VIADD R3, R3, 0x2 ;  /* 0x0000000203037836 */ /* 0x000fca0000000000 */
[----:B------:R-:W-:-:S13]  /*0370*/  ISETP.GT.AND P0, PT, R3, R8, PT ;  /* 0x000000080300720c */ /* 0x000fda0003f04270 */
[----:B------:R-:W-:Y:S05]  /*0380*/  @!P0 BRA `(.L_x_5) ;  /* 0xfffffffc00a88947 */ /* 0x000fea000383ffff */
.L_x_1:
[----:B0-----:R-:W-:Y:S05]  /*0390*/  BSYNC.RECONVERGENT B0 ;  /* 0x0000000000007941 */ /* 0x001fea0003800200 */
.L_x_0:
[----:B------:R-:W0:Y:S01]  /*03a0*/  S2R R3, SR_LANEID ;  /* 0x0000000000037919 */ /* 0x000e220000000000 */
[----:B------:R-:W-:Y:S01]  /*03b0*/  VOTEU.ANY UR6, UPT, PT ;  /* 0x0000000000067886 */ /* 0x000fe200038e0100 */
[----:B------:R-:W1:Y:S01]  /*03c0*/  LDC.64 R4, c[0x0][0x388] ;  /* 0x0000e200ff047b82 */ /* 0x000e620000000a00 */
[----:B------:R-:W0:Y:S01]  /*03d0*/  FLO.U32 R0, UR6 ;  /* 0x0000000600007d00 */ /* 0x000e2200080e0000 */
[----:B------:R-:W2:Y:S06]  /*03e0*/  S2R R8, SR_LTMASK ;  /* 0x0000000000087919 */ /* 0x000eac0000003900 */
[----:B------:R-:W3:Y:S01]  /*03f0*/  LDC.64 R6, c[0x0][0x380] ;  /* 0x0000e000ff067b82 */ /* 0x000ee20000000a00 */
[----:B------:R-:W1:Y:S01]  /*0400*/  POPC R9, UR6 ;  /* 0x0000000600097d09 */ /* 0x000e620008000000 */
[----:B0-----:R-:W-:-:S13]  /*0410*/  ISETP.EQ.U32.AND P0, PT, R0, R3, PT ;  /* 0x000000030000720c */ /* 0x001fda0003f02070 */
[----:B-1----:R-:W4:Y:S01]  /*0420*/  @P0 ATOMG.E.ADD.STRONG.GPU PT, R5, desc[UR4][R4.64], R9 ;  /* 0x80000009040509a8 */ /* 0x002f2200081ef104 */
[----:B--2---:R-:W-:-:S06]  /*0430*/  LOP3.LUT R8, R8, UR6, RZ, 0xc0, !PT ;  /* 0x0000000608087c12 */ /* 0x004fcc000f8ec0ff */
[----:B------:R-:W0:Y:S01]  /*0440*/  POPC R8, R8 ;  /* 0x0000000800087309 */ /* 0x000e220000000000 */
[----:B----4-:R-:W0:Y:S02]  /*0450*/  SHFL.IDX PT, R3, R5, R0, 0x1f ;  /* 0x00001f0005037589 */ /* 0x010e2400000e0000 */
[----:B0-----:R-:W-:-:S05]  /*0460*/  IADD3 R3, PT, PT, R3, R8, RZ ;  /* 0x0000000803037210 */ /* 0x001fca0007ffe0ff */
[----:B---3--:R-:W-:-:S05]  /*0470*/  IMAD.WIDE R6, R3, 0x4, R6 ;  /* 0x0000000403067825 */ /* 0x008fca00078e0206 */
[----:B------:R-:W-:Y:S01]  /*0480*/  STG.E desc[UR4][R6.64], R2 ;  /* 0x0000000206007986 */ /* 0x000fe2000c101904 */
[----:B------:R-:W-:Y:S05]  /*0490*/  EXIT ;  /* 0x000000000000794d */ /* 0x000fea0003800000 */
        .weak           $__internal_0_$__cuda_sm20_sqrt_rn_f32_slowpath
        .type           $__internal_0_$__cuda_sm20_sqrt_rn_f32_slowpath,@function
        .size           $__internal_0_$__cuda_sm20_sqrt_rn_f32_slowpath,(.L_x_8 - $__internal_0_$__cuda_sm20_sqrt_rn_f32_slowpath)
$__internal_0_$__cuda_sm20_sqrt_rn_f32_slowpath:
[----:B------:R-:W-:-:S13]  /*04a0*/  LOP3.LUT P0, RZ, R0, 0x7fffffff, RZ, 0xc0, !PT ;  /* 0x7fffffff00ff7812 */ /* 0x000fda000780c0ff */
[----:B------:R-:W-:Y:S01]  /*04b0*/  @!P0 IMAD.MOV.U32 R3, RZ, RZ, R0 ;  /* 0x000000ffff038224 */ /* 0x000fe200078e0000 */
[----:B------:R-:W-:Y:S06]  /*04c0*/  @!P0 BRA `(.L_x_6) ;  /* 0x0000000000408947 */ /* 0x000fec0003800000 */
[----:B------:R-:W-:-:S13]  /*04d0*/  FSETP.GEU.FTZ.AND P0, PT, R0, RZ, PT ;  /* 0x000000ff0000720b */ /* 0x000fda0003f1e000 */
[----:B------:R-:W-:Y:S01]  /*04e0*/  @!P0 MOV R3, 0x7fffffff ;  /* 0x7fffffff00038802 */ /* 0x000fe20000000f00 */
[----:B------:R-:W-:Y:S06]  /*04f0*/  @!P0 BRA `(.L_x_6) ;  /* 0x0000000000348947 */ /* 0x000fec0003800000 */
[----:B------:R-:W-:-:S13]  /*0500*/  FSETP.GTU.FTZ.AND P0, PT, |R0|, +INF , PT ;  /* 0x7f8000000000780b */ /* 0x000fda0003f1c200 */
[----:B------:R-:W-:Y:S01]  /*0510*/  @P0 FADD.FTZ R3, R0, 1 ;  /* 0x3f80000000030421 */ /* 0x000fe20000010000 */
[----:B------:R-:W-:Y:S06]  /*0520*/  @P0 BRA `(.L_x_6) ;  /* 0x0000000000280947 */ /* 0x000fec0003800000 */
[----:B------:R-:W-:-:S13]  /*0530*/  FSETP.NEU.FTZ.AND P0, PT, |R0|, +INF , PT ;  /* 0x7f8000000000780b */ /* 0x000fda0003f1d200 */
[----:B------:R-:W-:-:S04]  /*0540*/  @P0 FFMA R4, R0, 1.84467440737095516160e+19, RZ ;  /* 0x5f80000000040823 */ /* 0x000fc800000000ff */
[----:B------:R-:W0:Y:S02]  /*0550*/  @P0 MUFU.RSQ R3, R4 ;  /* 0x0000000400030308 */ /* 0x000e240000001400 */
[----:B0-----:R-:W-:Y:S01]  /*0560*/  @P0 FMUL.FTZ R5, R4, R3 ;  /* 0x0000000304050220 */ /* 0x001fe20000410000 */
[----:B------:R-:W-:Y:S01]  /*0570*/  @P0 FMUL.FTZ R7, R3, 0.5 ;  /* 0x3f00000003070820 */ /* 0x000fe20000410000 */
[----:B------:R-:W-:Y:S02]  /*0580*/  @!P0 IMAD.MOV.U32 R3, RZ, RZ, R0 ;  /* 0x000000ffff038224 */ /* 0x000fe400078e0000 */
[----:B------:R-:W-:-:S04]  /*0590*/  @P0 FADD.FTZ R6, -R5, -RZ ;  /* 0x800000ff05060221 */ /* 0x000fc80000010100 */
[----:B------:R-:W-:-:S04]  /*05a0*/  @P0 FFMA R6, R5, R6, R4 ;  /* 0x0000000605060223 */ /* 0x000fc80000000004 */
[----:B------:R-:W-:-:S04]  /*05b0*/  @P0 FFMA R6, R6, R7, R5 ;  /* 0x0000000706060223 */ /* 0x000fc80000000005 */
[----:B------:R-:W-:-:S07]  /*05c0*/  @P0 FMUL.FTZ R3, R6, 2.3283064365386962891e-10 ;  /* 0x2f80000006030820 */ /* 0x000fce0000410000 */
.L_x_6:
[----:B------:R-:W-:Y:S01]  /*05d0*/  MOV R4, R8 ;  /* 0x0000000800047202 */ /* 0x000fe20000000f00 */
[----:B------:R-:W-:-:S04]  /*05e0*/  IMAD.MOV.U32 R5, RZ, RZ, 0x0 ;  /* 0x00000000ff057424 */ /* 0x000fc800078e00ff */
[----:B------:R-:W-:Y:S05]  /*05f0*/  RET.REL.NODEC R4 `(_Z14findPrimesCUDAPiS_i) ;  /* 0xfffffff804807950 */ /* 0x000fea0003c3ffff */
.L_x_7:
[----:B------:R-:W-:-:S00]  /*0600*/  BRA `(.L_x_7) ;  /* 0xfffffffc00fc7947 */ /* 0x000fc0000383ffff */
[----:B------:R-:W-:-:S00]  /*0610*/  NOP ;  /* 0x0000000000007918 */ /* 0x000fc00000000000 */
        /* <DEDUP_REMOVED lines=14> */
.L_x_8:


//--------------------- .nv.shared.reserved.0     --------------------------
	.section	.nv.shared.reserved.0,"aw",@nobits
	.weak		__nv_reservedSMEM_offset_0_alias
	.size		__nv_reservedSMEM_offset_0_alias, 0, 64
	.other		__nv_reservedSMEM_offset_0_alias,@"STO_CUDA_RESERVED_SHARED STV_DEFAULT"
__nv_reservedSMEM_offset_0_alias:
	.zero		0
	.zero		64


//--------------------- .nv.constant0._Z14findPrimesCUDAPiS_i --------------------------
	.section	.nv.constant0._Z14findPrimesCUDAPiS_i,"a",@progbits
	.sectionflags	@""
	.align	4
.nv.constant0._Z14findPrimesCUDAPiS_i:
	.zero		916


//--------------------- SYMBOLS --------------------------

	.type		.nv.reservedSmem.offset0,@object
	.size		.nv.reservedSmem.offset0,0x4
